	.headerflags	@"EF_CUDA_TEXMODE_UNIFIED EF_CUDA_64BIT_ADDRESS EF_CUDA_ACCELERATORS EF_CUDA_SM90 EF_CUDA_VIRTUAL_SM(EF_CUDA_SM90)"
	.elftype	@"ET_EXEC"


//--------------------- .nv.info                  --------------------------
	.section	.nv.info,"",@"SHT_CUDA_INFO"
	.align	4


	//----- nvinfo : EIATTR_REGCOUNT
	.align		4
        /*0000*/ 	.byte	0x04, 0x2f
        /*0002*/ 	.short	(.L_3 - .L_2)
	.align		4
.L_2:
        /*0004*/ 	.word	index@(triton_poi_fused__native_batch_norm_legit_no_training_relu_threshold_backward_1)
        /*0008*/ 	.word	0x00000012


	//----- nvinfo : EIATTR_MIN_STACK_SIZE
	.align		4
.L_3:
        /*000c*/ 	.byte	0x04, 0x12
        /*000e*/ 	.short	(.L_5 - .L_4)
	.align		4
.L_4:
        /*0010*/ 	.word	index@(triton_poi_fused__native_batch_norm_legit_no_training_relu_threshold_backward_1)
        /*0014*/ 	.word	0x00000000


	//----- nvinfo : EIATTR_FRAME_SIZE
	.align		4
.L_5:
        /*0018*/ 	.byte	0x04, 0x11
        /*001a*/ 	.short	(.L_7 - .L_6)
	.align		4
.L_6:
        /*001c*/ 	.word	index@(triton_poi_fused__native_batch_norm_legit_no_training_relu_threshold_backward_1)
        /*0020*/ 	.word	0x00000000


	//----- nvinfo : EIATTR_MIN_STACK_SIZE
	.align		4
.L_7:
        /*0024*/ 	.byte	0x04, 0x12
        /*0026*/ 	.short	(.L_9 - .L_8)
	.align		4
.L_8:
        /*0028*/ 	.word	index@(triton_poi_fused__native_batch_norm_legit_no_training_relu_threshold_backward_1)
        /*002c*/ 	.word	0x00000000
.L_9:


//--------------------- .nv.info.triton_poi_fused__native_batch_norm_legit_no_training_relu_threshold_backward_1 --------------------------
	.section	.nv.info.triton_poi_fused__native_batch_norm_legit_no_training_relu_threshold_backward_1,"",@"SHT_CUDA_INFO"
	.sectionflags	@""
	.align	4


	//----- nvinfo : EIATTR_CUDA_API_VERSION
	.align		4
        /*0000*/ 	.byte	0x04, 0x37
        /*0002*/ 	.short	(.L_11 - .L_10)
.L_10:
        /*0004*/ 	.word	0x0000007c


	//----- nvinfo : EIATTR_KPARAM_INFO
	.align		4
.L_11:
        /*0008*/ 	.byte	0x04, 0x17
        /*000a*/ 	.short	(.L_13 - .L_12)
.L_12:
        /*000c*/ 	.word	0x00000000
        /*0010*/ 	.short	0x0007
        /*0012*/ 	.short	0x0038
        /*0014*/ 	.byte	0x00, 0xf0, 0x11, 0x00


	//----- nvinfo : EIATTR_KPARAM_INFO
	.align		4
.L_13:
        /*0018*/ 	.byte	0x04, 0x17
        /*001a*/ 	.short	(.L_15 - .L_14)
.L_14:
        /*001c*/ 	.word	0x00000000
        /*0020*/ 	.short	0x0006
        /*0022*/ 	.short	0x0030
        /*0024*/ 	.byte	0x00, 0xf4, 0x21, 0x00


	//----- nvinfo : EIATTR_KPARAM_INFO
	.align		4
.L_15:
        /*0028*/ 	.byte	0x04, 0x17
        /*002a*/ 	.short	(.L_17 - .L_16)
.L_16:
        /*002c*/ 	.word	0x00000000
        /*0030*/ 	.short	0x0005
        /*0032*/ 	.short	0x0028
        /*0034*/ 	.byte	0x00, 0xf4, 0x21, 0x00


	//----- nvinfo : EIATTR_KPARAM_INFO
	.align		4
.L_17:
        /*0038*/ 	.byte	0x04, 0x17
        /*003a*/ 	.short	(.L_19 - .L_18)
.L_18:
        /*003c*/ 	.word	0x00000000
        /*0040*/ 	.short	0x0004
        /*0042*/ 	.short	0x0020
        /*0044*/ 	.byte	0x00, 0xf4, 0x21, 0x00


	//----- nvinfo : EIATTR_KPARAM_INFO
	.align		4
.L_19:
        /*0048*/ 	.byte	0x04, 0x17
        /*004a*/ 	.short	(.L_21 - .L_20)
.L_20:
        /*004c*/ 	.word	0x00000000
        /*0050*/ 	.short	0x0003
        /*0052*/ 	.short	0x0018
        /*0054*/ 	.byte	0x00, 0xf4, 0x21, 0x00


	//----- nvinfo : EIATTR_KPARAM_INFO
	.align		4
.L_21:
        /*0058*/ 	.byte	0x04, 0x17
        /*005a*/ 	.short	(.L_23 - .L_22)
.L_22:
        /*005c*/ 	.word	0x00000000
        /*0060*/ 	.short	0x0002
        /*0062*/ 	.short	0x0010
        /*0064*/ 	.byte	0x00, 0xf4, 0x21, 0x00


	//----- nvinfo : EIATTR_KPARAM_INFO
	.align		4
.L_23:
        /*0068*/ 	.byte	0x04, 0x17
        /*006a*/ 	.short	(.L_25 - .L_24)
.L_24:
        /*006c*/ 	.word	0x00000000
        /*0070*/ 	.short	0x0001
        /*0072*/ 	.short	0x0008
        /*0074*/ 	.byte	0x00, 0xf4, 0x21, 0x00


	//----- nvinfo : EIATTR_KPARAM_INFO
	.align		4
.L_25:
        /*0078*/ 	.byte	0x04, 0x17
        /*007a*/ 	.short	(.L_27 - .L_26)
.L_26:
        /*007c*/ 	.word	0x00000000
        /*0080*/ 	.short	0x0000
        /*0082*/ 	.short	0x0000
        /*0084*/ 	.byte	0x00, 0xf4, 0x21, 0x00


	//----- nvinfo : EIATTR_SPARSE_MMA_MASK
	.align		4
.L_27:
        /*0088*/ 	.byte	0x03, 0x50
        /*008a*/ 	.short	0x0000


	//----- nvinfo : EIATTR_MAXREG_COUNT
	.align		4
        /*008c*/ 	.byte	0x03, 0x1b
        /*008e*/ 	.short	0x00ff


	//----- nvinfo : EIATTR_EXIT_INSTR_OFFSETS
	.align		4
        /*0090*/ 	.byte	0x04, 0x1c
        /*0092*/ 	.short	(.L_29 - .L_28)


	//   ....[0]....
.L_28:
        /*0094*/ 	.word	0x00000390


	//   ....[1]....
        /*0098*/ 	.word	0x000003b0


	//----- nvinfo : EIATTR_REQNTID
	.align		4
.L_29:
        /*009c*/ 	.byte	0x04, 0x10
        /*009e*/ 	.short	(.L_31 - .L_30)
.L_30:
        /*00a0*/ 	.word	0x00000080
        /*00a4*/ 	.word	0x00000001
        /*00a8*/ 	.word	0x00000001


	//----- nvinfo : EIATTR_CBANK_PARAM_SIZE
	.align		4
.L_31:
        /*00ac*/ 	.byte	0x03, 0x19
        /*00ae*/ 	.short	0x003c


	//----- nvinfo : EIATTR_PARAM_CBANK
	.align		4
        /*00b0*/ 	.byte	0x04, 0x0a
        /*00b2*/ 	.short	(.L_33 - .L_32)
	.align		4
.L_32:
        /*00b4*/ 	.word	index@(.nv.constant0.triton_poi_fused__native_batch_norm_legit_no_training_relu_threshold_backward_1)
        /*00b8*/ 	.short	0x0210
        /*00ba*/ 	.short	0x003c


	//----- nvinfo : EIATTR_SW_WAR
	.align		4
.L_33:
        /*00bc*/ 	.byte	0x04, 0x36
        /*00be*/ 	.short	(.L_35 - .L_34)
.L_34:
        /*00c0*/ 	.word	0x00000008
.L_35:


//--------------------- .nv.callgraph             --------------------------
	.section	.nv.callgraph,"",@"SHT_CUDA_CALLGRAPH"
	.align	4
	.sectionentsize	8
	.align		4
        /*0000*/ 	.word	0x00000000
	.align		4
        /*0004*/ 	.word	0xffffffff
	.align		4
        /*0008*/ 	.word	0x00000000
	.align		4
        /*000c*/ 	.word	0xfffffffe
	.align		4
        /*0010*/ 	.word	0x00000000
	.align		4
        /*0014*/ 	.word	0xfffffffd
	.align		4
        /*0018*/ 	.word	0x00000000
	.align		4
        /*001c*/ 	.word	0xfffffffc


//--------------------- .nv.constant4             --------------------------
	.section	.nv.constant4,"a",@progbits
	.align	8
	.align		8
.nv.constant4:
        /*0000*/ 	.dword	_$_str
	.align		8
        /*0008*/ 	.dword	_$_str_$_2


//--------------------- .text.triton_poi_fused__native_batch_norm_legit_no_training_relu_threshold_backward_1 --------------------------
	.section	.text.triton_poi_fused__native_batch_norm_legit_no_training_relu_threshold_backward_1,"ax",@progbits
	.align	128
        .global         triton_poi_fused__native_batch_norm_legit_no_training_relu_threshold_backward_1
        .type           triton_poi_fused__native_batch_norm_legit_no_training_relu_threshold_backward_1,@function
        .size           triton_poi_fused__native_batch_norm_legit_no_training_relu_threshold_backward_1,(.L_x_1 - triton_poi_fused__native_batch_norm_legit_no_training_relu_threshold_backward_1)
        .other          triton_poi_fused__native_batch_norm_legit_no_training_relu_threshold_backward_1,@"STO_CUDA_ENTRY STV_DEFAULT"
triton_poi_fused__native_batch_norm_legit_no_training_relu_threshold_backward_1:
.text.triton_poi_fused__native_batch_norm_legit_no_training_relu_threshold_backward_1:
[----:B------:R-:W0:Y:S01]  /*0000*/  LDC R1, c[0x0][0x28] ;  /* 0x00000a00ff017b82 */ /* 0x000e220000000800 */
[----:B------:R-:W1:Y:S07]  /*0010*/  S2R R0, SR_TID.X ;  /* 0x0000000000007919 */ /* 0x000e6e0000002100 */
[----:B------:R-:W2:Y:S01]  /*0020*/  LDC.64 R8, c[0x0][0x220] ;  /* 0x00008800ff087b82 */ /* 0x000ea20000000a00 */
[----:B------:R-:W-:Y:S01]  /*0030*/  IMAD.MOV.U32 R14, RZ, RZ, RZ ;  /* 0x000000ffff0e7224 */ /* 0x000fe200078e00ff */
[----:B------:R-:W-:Y:S01]  /*0040*/  ULDC.64 UR4, c[0x0][0x208] ;  /* 0x0000820000047ab9 */ /* 0x000fe20000000a00 */
[----:B------:R-:W3:Y:S01]  /*0050*/  S2R R3, SR_CTAID.X ;  /* 0x0000000000037919 */ /* 0x000ee20000002500 */
[----:B------:R-:W-:-:S04]  /*0060*/  ULDC.64 UR6, c[0x0][0x240] ;  /* 0x0000900000067ab9 */ /* 0x000fc80000000a00 */
[----:B------:R-:W4:Y:S08]  /*0070*/  LDC.64 R6, c[0x0][0x218] ;  /* 0x00008600ff067b82 */ /* 0x000f300000000a00 */
[----:B------:R-:W5:Y:S08]  /*0080*/  LDC.64 R10, c[0x0][0x228] ;  /* 0x00008a00ff0a7b82 */ /* 0x000f700000000a00 */
[----:B------:R-:W4:Y:S01]  /*0090*/  LDC.64 R12, c[0x0][0x230] ;  /* 0x00008c00ff0c7b82 */ /* 0x000f220000000a00 */
[----:B-1----:R-:W-:-:S02]  /*00a0*/  LOP3.LUT R0, R0, 0x7f, RZ, 0xc0, !PT ;  /* 0x0000007f00007812 */ /* 0x002fc400078ec0ff */
[----:B---3--:R-:W-:-:S03]  /*00b0*/  SHF.R.S32.HI R2, RZ, 0x18, R3 ;  /* 0x00000018ff027819 */ /* 0x008fc60000011403 */
[----:B------:R-:W-:Y:S01]  /*00c0*/  IMAD R0, R3, 0x80, R0 ;  /* 0x0000008003007824 */ /* 0x000fe200078e0200 */
[----:B------:R-:W-:-:S04]  /*00d0*/  SGXT R3, R2, 0x1 ;  /* 0x000000010203781a */ /* 0x000fc80000000200 */
[----:B------:R-:W-:Y:S02]  /*00e0*/  ISETP.GE.AND P0, PT, R0, 0x5400, PT ;  /* 0x000054000000780c */ /* 0x000fe40003f06270 */
[----:B------:R-:W-:-:S04]  /*00f0*/  LEA.HI R3, R3, R0, RZ, 0x8 ;  /* 0x0000000003037211 */ /* 0x000fc800078f40ff */
[----:B------:R-:W-:-:S05]  /*0100*/  SHF.R.S32.HI R3, RZ, 0x8, R3 ;  /* 0x00000008ff037819 */ /* 0x000fca0000011403 */
[----:B------:R-:W-:-:S05]  /*0110*/  IMAD.HI R2, R3, 0x30c30c31, RZ ;  /* 0x30c30c3103027827 */ /* 0x000fca00078e02ff */
[----:B------:R-:W-:-:S04]  /*0120*/  SHF.R.U32.HI R5, RZ, 0x1f, R2 ;  /* 0x0000001fff057819 */ /* 0x000fc80000011602 */
[----:B------:R-:W-:Y:S02]  /*0130*/  LEA.HI.SX32 R2, R2, R5, 0x1e ;  /* 0x0000000502027211 */ /* 0x000fe400078ff2ff */
[----:B------:R-:W1:Y:S03]  /*0140*/  LDC.64 R4, c[0x0][0x210] ;  /* 0x00008400ff047b82 */ /* 0x000e660000000a00 */
[----:B------:R-:W-:-:S04]  /*0150*/  IMAD R15, R2, -0x15, R3 ;  /* 0xffffffeb020f7824 */ /* 0x000fc800078e0203 */
[----:B--2---:R-:W-:-:S05]  /*0160*/  IMAD.WIDE R8, R15, 0x4, R8 ;  /* 0x000000040f087825 */ /* 0x004fca00078e0208 */
[----:B------:R5:W2:Y:S01]  /*0170*/  @!P0 LDG.E.EL R14, desc[UR4][R8.64] ;  /* 0x00000004080e8981 */ /* 0x000aa2000c2e1900 */
[----:B------:R-:W-:Y:S01]  /*0180*/  CS2R R2, SRZ ;  /* 0x0000000000027805 */ /* 0x000fe2000001ff00 */
[----:B----4-:R-:W-:-:S05]  /*0190*/  IMAD.WIDE R6, R15, 0x4, R6 ;  /* 0x000000040f067825 */ /* 0x010fca00078e0206 */
[----:B------:R3:W4:Y:S01]  /*01a0*/  @!P0 LDG.E.EL R3, desc[UR4][R6.64] ;  /* 0x0000000406038981 */ /* 0x000722000c2e1900 */
[----:B-1----:R-:W-:-:S04]  /*01b0*/  IMAD.WIDE R4, R0, 0x4, R4 ;  /* 0x0000000400047825 */ /* 0x002fc800078e0204 */
[C---:B-----5:R-:W-:Y:S01]  /*01c0*/  IMAD.WIDE R8, R15.reuse, 0x4, R10 ;  /* 0x000000040f087825 */ /* 0x060fe200078e020a */
[----:B------:R1:W4:Y:S01]  /*01d0*/  @!P0 LDG.E R2, desc[UR4][R4.64] ;  /* 0x0000000404028981 */ /* 0x000322000c1e1900 */
[----:B---3--:R-:W3:Y:S02]  /*01e0*/  LDC.64 R6, c[0x0][0x238] ;  /* 0x00008e00ff067b82 */ /* 0x008ee40000000a00 */
[----:B0-----:R-:W-:Y:S01]  /*01f0*/  IMAD.WIDE R10, R15, 0x4, R12 ;  /* 0x000000040f0a7825 */ /* 0x001fe200078e020c */
[----:B------:R-:W-:-:S06]  /*0200*/  CS2R R12, SRZ ;  /* 0x00000000000c7805 */ /* 0x000fcc000001ff00 */
[----:B------:R-:W5:Y:S04]  /*0210*/  @!P0 LDG.E.EL R12, desc[UR4][R8.64] ;  /* 0x00000004080c8981 */ /* 0x000f68000c2e1900 */
[----:B------:R-:W5:Y:S01]  /*0220*/  @!P0 LDG.E.EL R13, desc[UR4][R10.64] ;  /* 0x000000040a0d8981 */ /* 0x000f62000c2e1900 */
[----:B-1----:R-:W-:Y:S02]  /*0230*/  IMAD.MOV.U32 R4, RZ, RZ, 0x3e800000 ;  /* 0x3e800000ff047424 */ /* 0x002fe400078e00ff */
[----:B--2---:R-:W-:-:S04]  /*0240*/  FADD R14, R14, 9.9999997473787516356e-06 ;  /* 0x3727c5ac0e0e7421 */ /* 0x004fc80000000000 */
[----:B------:R-:W0:Y:S02]  /*0250*/  MUFU.SQRT R15, R14 ;  /* 0x0000000e000f7308 */ /* 0x000e240000002000 */
[C---:B0-----:R-:W-:Y:S02]  /*0260*/  FSETP.GT.AND P1, PT, R15.reuse, 8.50705917302346158658e+37, PT ;  /* 0x7e8000000f00780b */ /* 0x041fe40003f24000 */
[----:B------:R-:W-:-:S11]  /*0270*/  FSETP.GEU.AND P2, PT, R15, 1.175494350822287508e-38, PT ;  /* 0x008000000f00780b */ /* 0x000fd60003f4e000 */
[----:B------:R-:W-:-:S04]  /*0280*/  @P1 FMUL R15, R15, 0.25 ;  /* 0x3e8000000f0f1820 */ /* 0x000fc80000400000 */
[----:B------:R-:W-:-:S06]  /*0290*/  @!P2 FMUL R15, R15, 16777216 ;  /* 0x4b8000000f0fa820 */ /* 0x000fcc0000400000 */
[----:B------:R-:W0:Y:S01]  /*02a0*/  MUFU.RCP R15, R15 ;  /* 0x0000000f000f7308 */ /* 0x000e220000001000 */
[----:B------:R-:W-:Y:S01]  /*02b0*/  FSEL R4, R4, 1, P1 ;  /* 0x3f80000004047808 */ /* 0x000fe20000800000 */
[----:B----4-:R-:W-:-:S04]  /*02c0*/  FADD R2, -R3, R2 ;  /* 0x0000000203027221 */ /* 0x010fc80000000100 */
[----:B------:R-:W-:-:S04]  /*02d0*/  @!P2 FMUL R4, R4, 16777216 ;  /* 0x4b8000000404a820 */ /* 0x000fc80000400000 */
[----:B0-----:R-:W-:-:S04]  /*02e0*/  FMUL R3, R15, R4 ;  /* 0x000000040f037220 */ /* 0x001fc80000400000 */
[----:B------:R-:W-:-:S04]  /*02f0*/  FMUL R2, R2, R3 ;  /* 0x0000000302027220 */ /* 0x000fc80000400000 */
[----:B-----5:R-:W-:-:S05]  /*0300*/  FFMA R2, R2, R12, R13 ;  /* 0x0000000c02027223 */ /* 0x020fca000000000d */
[----:B------:R-:W-:-:S04]  /*0310*/  FSETP.GEU.AND P1, PT, R2, RZ, PT ;  /* 0x000000ff0200720b */ /* 0x000fc80003f2e000 */
[----:B------:R-:W-:Y:S01]  /*0320*/  FSEL R9, R2, RZ, P1 ;  /* 0x000000ff02097208 */ /* 0x000fe20000800000 */
[C---:B---3--:R-:W-:Y:S01]  /*0330*/  IMAD.WIDE R2, R0.reuse, 0x4, R6 ;  /* 0x0000000400027825 */ /* 0x048fe200078e0206 */
[----:B------:R-:W-:Y:S02]  /*0340*/  IADD3 R4, P1, R0, UR6, RZ ;  /* 0x0000000600047c10 */ /* 0x000fe4000ff3e0ff */
[----:B------:R-:W-:Y:S02]  /*0350*/  FSETP.GTU.AND P2, PT, R9, RZ, PT ;  /* 0x000000ff0900720b */ /* 0x000fe40003f4c000 */
[----:B------:R-:W-:Y:S01]  /*0360*/  LEA.HI.X.SX32 R5, R0, UR7, 0x1, P1 ;  /* 0x0000000700057c11 */ /* 0x000fe200088f0eff */
[----:B------:R0:W-:Y:S01]  /*0370*/  @!P0 STG.E desc[UR4][R2.64], R9 ;  /* 0x0000000902008986 */ /* 0x0001e2000c101904 */
[----:B------:R-:W-:Y:S01]  /*0380*/  SEL R7, RZ, 0x1, P2 ;  /* 0x00000001ff077807 */ /* 0x000fe20001000000 */
[----:B0-----:R-:W-:Y:S08]  /*0390*/  @P0 EXIT ;  /* 0x000000000000094d */ /* 0x001ff00003800000 */
[----:B------:R-:W-:Y:S01]  /*03a0*/  STG.E.U8 desc[UR4][R4.64], R7 ;  /* 0x0000000704007986 */ /* 0x000fe2000c101104 */
[----:B------:R-:W-:Y:S05]  /*03b0*/  EXIT ;  /* 0x000000000000794d */ /* 0x000fea0003800000 */
.L_x_0:
[----:B------:R-:W-:-:S00]  /*03c0*/  BRA `(.L_x_0) ;  /* 0xfffffffc00fc7947 */ /* 0x000fc0000383ffff */
[----:B------:R-:W-:-:S00]  /*03d0*/  NOP ;  /* 0x0000000000007918 */ /* 0x000fc00000000000 */
        /* <DEDUP_REMOVED lines=10> */
.L_x_1:


//--------------------- .nv.global.init           --------------------------
	.section	.nv.global.init,"aw",@progbits
.nv.global.init:
	.type		_$_str,@object
	.size		_$_str,(_$_str_$_2 - _$_str)
_$_str:
        /*0000*/ 	.byte	0x5f, 0x5f, 0x43, 0x55, 0x44, 0x41, 0x5f, 0x46, 0x54, 0x5a, 0x00
	.type		_$_str_$_2,@object
	.size		_$_str_$_2,(.L_1 - _$_str_$_2)
_$_str_$_2:
        /*000b*/ 	.byte	0x5f, 0x5f, 0x43, 0x55, 0x44, 0x41, 0x5f, 0x50, 0x52, 0x45, 0x43, 0x5f, 0x53, 0x51, 0x52, 0x54
        /*001b*/ 	.byte	0x00
.L_1:


//--------------------- .nv.constant0.triton_poi_fused__native_batch_norm_legit_no_training_relu_threshold_backward_1 --------------------------
	.section	.nv.constant0.triton_poi_fused__native_batch_norm_legit_no_training_relu_threshold_backward_1,"a",@progbits
	.sectionflags	@""
	.align	4
.nv.constant0.triton_poi_fused__native_batch_norm_legit_no_training_relu_threshold_backward_1:
	.zero		588
